//
// Generated by NVIDIA NVVM Compiler
//
// Compiler Build ID: CL-36424714
// Cuda compilation tools, release 13.0, V13.0.88
// Based on NVVM 20.0.0
//

.version 9.0
.target sm_100
.address_size 64

	// .globl	_Z12calcolaOnGPUPiS_S_i

.visible .entry _Z12calcolaOnGPUPiS_S_i(
	.param .u64 .ptr .align 1 _Z12calcolaOnGPUPiS_S_i_param_0,
	.param .u64 .ptr .align 1 _Z12calcolaOnGPUPiS_S_i_param_1,
	.param .u64 .ptr .align 1 _Z12calcolaOnGPUPiS_S_i_param_2,
	.param .u32 _Z12calcolaOnGPUPiS_S_i_param_3
)
{
	.reg .pred 	%p<2>;
	.reg .b32 	%r<9>;
	.reg .b64 	%rd<11>;

	ld.param.u64 	%rd1, [_Z12calcolaOnGPUPiS_S_i_param_0];
	ld.param.u64 	%rd2, [_Z12calcolaOnGPUPiS_S_i_param_1];
	ld.param.u64 	%rd3, [_Z12calcolaOnGPUPiS_S_i_param_2];
	ld.param.u32 	%r2, [_Z12calcolaOnGPUPiS_S_i_param_3];
	mov.u32 	%r3, %ctaid.x;
	mov.u32 	%r4, %ntid.x;
	mov.u32 	%r5, %tid.x;
	mad.lo.s32 	%r1, %r3, %r4, %r5;
	setp.ge.s32 	%p1, %r1, %r2;
	@%p1 bra 	$L__BB0_2;
	cvta.to.global.u64 	%rd4, %rd1;
	cvta.to.global.u64 	%rd5, %rd2;
	cvta.to.global.u64 	%rd6, %rd3;
	mul.wide.s32 	%rd7, %r1, 4;
	add.s64 	%rd8, %rd4, %rd7;
	ld.global.u32 	%r6, [%rd8];
	add.s64 	%rd9, %rd5, %rd7;
	ld.global.u32 	%r7, [%rd9];
	mul.lo.s32 	%r8, %r7, %r6;
	add.s64 	%rd10, %rd6, %rd7;
	st.global.u32 	[%rd10], %r8;
$L__BB0_2:
	ret;

}


// ===== COMPILED SASS (sm_100) =====

	.target	sm_100

	.elftype	@"ET_EXEC"


//--------------------- .note.nv.tkinfo           --------------------------
	.section	.note.nv.tkinfo,"",@"SHT_NOTE"
	.sectionflags	@"SHF_NOTE_NV_TKINFO"
	.tkinfo
        /*0018*/ 	.word	0x00000002
        /*0030*/ 	.string	""
        /*0030*/ 	.string	"ptxas"
        /*0030*/ 	.string	"Cuda compilation tools, release 13.0, V13.0.88"
        /*0030*/ 	.string	"Build cuda_13.0.r13.0/compiler.36424714_0"
        /*0030*/ 	.string	"-arch sm_100 -m 64 "



//--------------------- .note.nv.cuinfo           --------------------------
	.section	.note.nv.cuinfo,"",@"SHT_NOTE"
	.sectionflags	@"SHF_NOTE_NV_CUINFO"
        /*0018*/ 	.short	0x0002
        /*001a*/ 	.short	0x0064
        /*001c*/ 	.short	0x0082
	.zero		2


//--------------------- .nv.info                  --------------------------
	.section	.nv.info,"",@"SHT_CUDA_INFO"
	.align	4


	//----- nvinfo : EIATTR_REGCOUNT
	.align		4
        /*0000*/ 	.byte	0x04, 0x2f
        /*0002*/ 	.short	(.L_1 - .L_0)
	.align		4
.L_0:
        /*0004*/ 	.word	index@(_Z12calcolaOnGPUPiS_S_i)
        /*0008*/ 	.word	0x0000000c


	//----- nvinfo : EIATTR_FRAME_SIZE
	.align		4
.L_1:
        /*000c*/ 	.byte	0x04, 0x11
        /*000e*/ 	.short	(.L_3 - .L_2)
	.align		4
.L_2:
        /*0010*/ 	.word	index@(_Z12calcolaOnGPUPiS_S_i)
        /*0014*/ 	.word	0x00000000


	//----- nvinfo : EIATTR_MIN_STACK_SIZE
	.align		4
.L_3:
        /*0018*/ 	.byte	0x04, 0x12
        /*001a*/ 	.short	(.L_5 - .L_4)
	.align		4
.L_4:
        /*001c*/ 	.word	index@(_Z12calcolaOnGPUPiS_S_i)
        /*0020*/ 	.word	0x00000000
.L_5:


//--------------------- .nv.compat                --------------------------
	.section	.nv.compat,"",@"SHT_CUDA_COMPAT_INFO"
	.align	4
        /*0000*/ 	.byte	0x02, 0x09, 0x00, 0x00, 0x02, 0x02, 0x01, 0x00, 0x02, 0x05, 0x05, 0x00, 0x03, 0x07, 0x01, 0x01
        /*0010*/ 	.byte	0x02, 0x03, 0x00, 0x00, 0x02, 0x06, 0x01, 0x00, 0x04, 0x0b, 0x08, 0x00, 0x09, 0x00, 0x00, 0x00
        /*0020*/ 	.byte	0x00, 0x00, 0x00, 0x00


//--------------------- .nv.info._Z12calcolaOnGPUPiS_S_i --------------------------
	.section	.nv.info._Z12calcolaOnGPUPiS_S_i,"",@"SHT_CUDA_INFO"
	.sectionflags	@""
	.align	4


	//----- nvinfo : EIATTR_CUDA_API_VERSION
	.align		4
        /*0000*/ 	.byte	0x04, 0x37
        /*0002*/ 	.short	(.L_7 - .L_6)
.L_6:
        /*0004*/ 	.word	0x00000082


	//----- nvinfo : EIATTR_KPARAM_INFO
	.align		4
.L_7:
        /*0008*/ 	.byte	0x04, 0x17
        /*000a*/ 	.short	(.L_9 - .L_8)
.L_8:
        /*000c*/ 	.word	0x00000000
        /*0010*/ 	.short	0x0003
        /*0012*/ 	.short	0x0018
        /*0014*/ 	.byte	0x00, 0xf0, 0x11, 0x00


	//----- nvinfo : EIATTR_KPARAM_INFO
	.align		4
.L_9:
        /*0018*/ 	.byte	0x04, 0x17
        /*001a*/ 	.short	(.L_11 - .L_10)
.L_10:
        /*001c*/ 	.word	0x00000000
        /*0020*/ 	.short	0x0002
        /*0022*/ 	.short	0x0010
        /*0024*/ 	.byte	0x00, 0xf5, 0x21, 0x00


	//----- nvinfo : EIATTR_KPARAM_INFO
	.align		4
.L_11:
        /*0028*/ 	.byte	0x04, 0x17
        /*002a*/ 	.short	(.L_13 - .L_12)
.L_12:
        /*002c*/ 	.word	0x00000000
        /*0030*/ 	.short	0x0001
        /*0032*/ 	.short	0x0008
        /*0034*/ 	.byte	0x00, 0xf5, 0x21, 0x00


	//----- nvinfo : EIATTR_KPARAM_INFO
	.align		4
.L_13:
        /*0038*/ 	.byte	0x04, 0x17
        /*003a*/ 	.short	(.L_15 - .L_14)
.L_14:
        /*003c*/ 	.word	0x00000000
        /*0040*/ 	.short	0x0000
        /*0042*/ 	.short	0x0000
        /*0044*/ 	.byte	0x00, 0xf5, 0x21, 0x00


	//----- nvinfo : EIATTR_SPARSE_MMA_MASK
	.align		4
.L_15:
        /*0048*/ 	.byte	0x03, 0x50
        /*004a*/ 	.short	0x0000


	//----- nvinfo : EIATTR_MAXREG_COUNT
	.align		4
        /*004c*/ 	.byte	0x03, 0x1b
        /*004e*/ 	.short	0x00ff


	//----- nvinfo : EIATTR_MERCURY_ISA_VERSION
	.align		4
        /*0050*/ 	.byte	0x03, 0x5f
        /*0052*/ 	.short	0x0101


	//----- nvinfo : EIATTR_VRC_CTA_INIT_COUNT
	.align		4
        /*0054*/ 	.byte	0x02, 0x4a
	.zero		1
	.zero		1


	//----- nvinfo : EIATTR_EXIT_INSTR_OFFSETS
	.align		4
        /*0058*/ 	.byte	0x04, 0x1c
        /*005a*/ 	.short	(.L_17 - .L_16)


	//   ....[0]....
.L_16:
        /*005c*/ 	.word	0x00000070


	//   ....[1]....
        /*0060*/ 	.word	0x00000130


	//----- nvinfo : EIATTR_CBANK_PARAM_SIZE
	.align		4
.L_17:
        /*0064*/ 	.byte	0x03, 0x19
        /*0066*/ 	.short	0x001c


	//----- nvinfo : EIATTR_PARAM_CBANK
	.align		4
        /*0068*/ 	.byte	0x04, 0x0a
        /*006a*/ 	.short	(.L_19 - .L_18)
	.align		4
.L_18:
        /*006c*/ 	.word	index@(.nv.constant0._Z12calcolaOnGPUPiS_S_i)
        /*0070*/ 	.short	0x0380
        /*0072*/ 	.short	0x001c


	//----- nvinfo : EIATTR_SW_WAR
	.align		4
.L_19:
        /*0074*/ 	.byte	0x04, 0x36
        /*0076*/ 	.short	(.L_21 - .L_20)
.L_20:
        /*0078*/ 	.word	0x00000008
.L_21:


//--------------------- .nv.callgraph             --------------------------
	.section	.nv.callgraph,"",@"SHT_CUDA_CALLGRAPH"
	.align	4
	.sectionentsize	8
	.align		4
        /*0000*/ 	.word	0x00000000
	.align		4
        /*0004*/ 	.word	0xffffffff
	.align		4
        /*0008*/ 	.word	0x00000000
	.align		4
        /*000c*/ 	.word	0xfffffffe
	.align		4
        /*0010*/ 	.word	0x00000000
	.align		4
        /*0014*/ 	.word	0xfffffffd
	.align		4
        /*0018*/ 	.word	0x00000000
	.align		4
        /*001c*/ 	.word	0xfffffffc


//--------------------- .text._Z12calcolaOnGPUPiS_S_i --------------------------
	.section	.text._Z12calcolaOnGPUPiS_S_i,"ax",@progbits
	.align	128
        .global         _Z12calcolaOnGPUPiS_S_i
        .type           _Z12calcolaOnGPUPiS_S_i,@function
        .size           _Z12calcolaOnGPUPiS_S_i,(.L_x_1 - _Z12calcolaOnGPUPiS_S_i)
        .other          _Z12calcolaOnGPUPiS_S_i,@"STO_CUDA_ENTRY STV_DEFAULT"
_Z12calcolaOnGPUPiS_S_i:
.text._Z12calcolaOnGPUPiS_S_i:
[----:B------:R-:W-:Y:S01]  /*0000*/  LDC R1, c[0x0][0x37c] ;  /* 0x0000df00ff017b82 */ /* 0x000fe20000000800 */
[----:B------:R-:W0:Y:S07]  /*0010*/  S2R R0, SR_TID.X ;  /* 0x0000000000007919 */ /* 0x000e2e0000002100 */
[----:B------:R-:W0:Y:S01]  /*0020*/  S2UR UR4, SR_CTAID.X ;  /* 0x00000000000479c3 */ /* 0x000e220000002500 */
[----:B------:R-:W1:Y:S07]  /*0030*/  LDCU UR5, c[0x0][0x398] ;  /* 0x00007300ff0577ac */ /* 0x000e6e0008000800 */
[----:B------:R-:W0:Y:S02]  /*0040*/  LDC R9, c[0x0][0x360] ;  /* 0x0000d800ff097b82 */ /* 0x000e240000000800 */
[----:B0-----:R-:W-:-:S05]  /*0050*/  IMAD R9, R9, UR4, R0 ;  /* 0x0000000409097c24 */ /* 0x001fca000f8e0200 */
[----:B-1----:R-:W-:-:S13]  /*0060*/  ISETP.GE.AND P0, PT, R9, UR5, PT ;  /* 0x0000000509007c0c */ /* 0x002fda000bf06270 */
[----:B------:R-:W-:Y:S05]  /*0070*/  @P0 EXIT ;  /* 0x000000000000094d */ /* 0x000fea0003800000 */
[----:B------:R-:W0:Y:S01]  /*0080*/  LDC.64 R2, c[0x0][0x380] ;  /* 0x0000e000ff027b82 */ /* 0x000e220000000a00 */
[----:B------:R-:W1:Y:S07]  /*0090*/  LDCU.64 UR4, c[0x0][0x358] ;  /* 0x00006b00ff0477ac */ /* 0x000e6e0008000a00 */
[----:B------:R-:W2:Y:S08]  /*00a0*/  LDC.64 R4, c[0x0][0x388] ;  /* 0x0000e200ff047b82 */ /* 0x000eb00000000a00 */
[----:B------:R-:W3:Y:S01]  /*00b0*/  LDC.64 R6, c[0x0][0x390] ;  /* 0x0000e400ff067b82 */ /* 0x000ee20000000a00 */
[----:B0-----:R-:W-:-:S06]  /*00c0*/  IMAD.WIDE R2, R9, 0x4, R2 ;  /* 0x0000000409027825 */ /* 0x001fcc00078e0202 */
[----:B-1----:R-:W4:Y:S01]  /*00d0*/  LDG.E R2, desc[UR4][R2.64] ;  /* 0x0000000402027981 */ /* 0x002f22000c1e1900 */
[----:B--2---:R-:W-:-:S06]  /*00e0*/  IMAD.WIDE R4, R9, 0x4, R4 ;  /* 0x0000000409047825 */ /* 0x004fcc00078e0204 */
[----:B------:R-:W4:Y:S01]  /*00f0*/  LDG.E R5, desc[UR4][R4.64] ;  /* 0x0000000404057981 */ /* 0x000f22000c1e1900 */
[----:B---3--:R-:W-:-:S04]  /*0100*/  IMAD.WIDE R6, R9, 0x4, R6 ;  /* 0x0000000409067825 */ /* 0x008fc800078e0206 */
[----:B----4-:R-:W-:-:S05]  /*0110*/  IMAD R9, R2, R5, RZ ;  /* 0x0000000502097224 */ /* 0x010fca00078e02ff */
[----:B------:R-:W-:Y:S01]  /*0120*/  STG.E desc[UR4][R6.64], R9 ;  /* 0x0000000906007986 */ /* 0x000fe2000c101904 */
[----:B------:R-:W-:Y:S05]  /*0130*/  EXIT ;  /* 0x000000000000794d */ /* 0x000fea0003800000 */
.L_x_0:
[----:B------:R-:W-:-:S00]  /*0140*/  BRA `(.L_x_0) ;  /* 0xfffffffc00fc7947 */ /* 0x000fc0000383ffff */
[----:B------:R-:W-:-:S00]  /*0150*/  NOP ;  /* 0x0000000000007918 */ /* 0x000fc00000000000 */
        /* <DEDUP_REMOVED lines=10> */
.L_x_1:


//--------------------- .nv.shared.reserved.0     --------------------------
	.section	.nv.shared.reserved.0,"aw",@nobits
	.weak		__nv_reservedSMEM_offset_0_alias
	.size		__nv_reservedSMEM_offset_0_alias, 0, 64
	.other		__nv_reservedSMEM_offset_0_alias,@"STO_CUDA_RESERVED_SHARED STV_DEFAULT"
__nv_reservedSMEM_offset_0_alias:
	.zero		0
	.zero		64


//--------------------- .nv.constant0._Z12calcolaOnGPUPiS_S_i --------------------------
	.section	.nv.constant0._Z12calcolaOnGPUPiS_S_i,"a",@progbits
	.sectionflags	@""
	.align	4
.nv.constant0._Z12calcolaOnGPUPiS_S_i:
	.zero		924


//--------------------- SYMBOLS --------------------------

	.type		.nv.reservedSmem.offset0,@object
	.size		.nv.reservedSmem.offset0,0x4
